//
// Generated by NVIDIA NVVM Compiler
//
// Compiler Build ID: CL-36424714
// Cuda compilation tools, release 13.0, V13.0.88
// Based on NVVM 20.0.0
//

.version 9.0
.target sm_100
.address_size 64

	// .globl	_Z14gemm_optimizedPKfS0_Pfiii
// _ZZ14gemm_optimizedPKfS0_PfiiiE2As has been demoted
// _ZZ14gemm_optimizedPKfS0_PfiiiE2Bs has been demoted

.visible .entry _Z14gemm_optimizedPKfS0_Pfiii(
	.param .u64 .ptr .align 1 _Z14gemm_optimizedPKfS0_Pfiii_param_0,
	.param .u64 .ptr .align 1 _Z14gemm_optimizedPKfS0_Pfiii_param_1,
	.param .u64 .ptr .align 1 _Z14gemm_optimizedPKfS0_Pfiii_param_2,
	.param .u32 _Z14gemm_optimizedPKfS0_Pfiii_param_3,
	.param .u32 _Z14gemm_optimizedPKfS0_Pfiii_param_4,
	.param .u32 _Z14gemm_optimizedPKfS0_Pfiii_param_5
)
{
	.reg .pred 	%p<12>;
	.reg .b32 	%r<43>;
	.reg .b32 	%f<111>;
	.reg .b64 	%rd<13>;
	// demoted variable
	.shared .align 4 .b8 _ZZ14gemm_optimizedPKfS0_PfiiiE2As[4224];
	// demoted variable
	.shared .align 4 .b8 _ZZ14gemm_optimizedPKfS0_PfiiiE2Bs[4224];
	ld.param.u64 	%rd3, [_Z14gemm_optimizedPKfS0_Pfiii_param_0];
	ld.param.u64 	%rd4, [_Z14gemm_optimizedPKfS0_Pfiii_param_1];
	ld.param.u64 	%rd5, [_Z14gemm_optimizedPKfS0_Pfiii_param_2];
	ld.param.u32 	%r24, [_Z14gemm_optimizedPKfS0_Pfiii_param_3];
	ld.param.u32 	%r25, [_Z14gemm_optimizedPKfS0_Pfiii_param_4];
	ld.param.u32 	%r26, [_Z14gemm_optimizedPKfS0_Pfiii_param_5];
	mov.u32 	%r38, %tid.x;
	mov.u32 	%r40, %tid.y;
	mov.u32 	%r27, %ctaid.y;
	shl.b32 	%r28, %r27, 5;
	add.s32 	%r3, %r28, %r40;
	mov.u32 	%r29, %ctaid.x;
	shl.b32 	%r4, %r29, 5;
	add.s32 	%r5, %r4, %r38;
	setp.lt.s32 	%p1, %r26, 1;
	mov.f32 	%f110, 0f00000000;
	@%p1 bra 	$L__BB0_7;
	add.s32 	%r30, %r26, 31;
	shr.u32 	%r31, %r30, 5;
	mul.lo.s32 	%r32, %r40, 132;
	mov.u32 	%r33, _ZZ14gemm_optimizedPKfS0_PfiiiE2As;
	add.s32 	%r6, %r33, %r32;
	shl.b32 	%r34, %r38, 2;
	add.s32 	%r7, %r6, %r34;
	mov.u32 	%r35, _ZZ14gemm_optimizedPKfS0_PfiiiE2Bs;
	add.s32 	%r9, %r35, %r34;
	add.s32 	%r8, %r9, %r32;
	neg.s32 	%r42, %r31;
	mad.lo.s32 	%r36, %r40, %r25, %r38;
	add.s32 	%r41, %r36, %r4;
	shl.b32 	%r12, %r25, 5;
	mad.lo.s32 	%r39, %r26, %r3, %r38;
	cvta.to.global.u64 	%rd1, %rd3;
	cvta.to.global.u64 	%rd2, %rd4;
	mov.f32 	%f110, 0f00000000;
$L__BB0_2:
	setp.ge.s32 	%p2, %r3, %r24;
	setp.ge.s32 	%p3, %r38, %r26;
	mov.f32 	%f108, 0f00000000;
	or.pred  	%p4, %p2, %p3;
	@%p4 bra 	$L__BB0_4;
	mul.wide.u32 	%rd6, %r39, 4;
	add.s64 	%rd7, %rd1, %rd6;
	ld.global.nc.f32 	%f108, [%rd7];
$L__BB0_4:
	setp.ge.s32 	%p5, %r5, %r25;
	st.shared.f32 	[%r7], %f108;
	setp.ge.s32 	%p6, %r40, %r26;
	mov.f32 	%f109, 0f00000000;
	or.pred  	%p7, %p5, %p6;
	@%p7 bra 	$L__BB0_6;
	mul.wide.s32 	%rd8, %r41, 4;
	add.s64 	%rd9, %rd2, %rd8;
	ld.global.nc.f32 	%f109, [%rd9];
$L__BB0_6:
	st.shared.f32 	[%r8], %f109;
	bar.sync 	0;
	ld.shared.f32 	%f12, [%r6];
	ld.shared.f32 	%f13, [%r9];
	fma.rn.f32 	%f14, %f12, %f13, %f110;
	ld.shared.f32 	%f15, [%r6+4];
	ld.shared.f32 	%f16, [%r9+132];
	fma.rn.f32 	%f17, %f15, %f16, %f14;
	ld.shared.f32 	%f18, [%r6+8];
	ld.shared.f32 	%f19, [%r9+264];
	fma.rn.f32 	%f20, %f18, %f19, %f17;
	ld.shared.f32 	%f21, [%r6+12];
	ld.shared.f32 	%f22, [%r9+396];
	fma.rn.f32 	%f23, %f21, %f22, %f20;
	ld.shared.f32 	%f24, [%r6+16];
	ld.shared.f32 	%f25, [%r9+528];
	fma.rn.f32 	%f26, %f24, %f25, %f23;
	ld.shared.f32 	%f27, [%r6+20];
	ld.shared.f32 	%f28, [%r9+660];
	fma.rn.f32 	%f29, %f27, %f28, %f26;
	ld.shared.f32 	%f30, [%r6+24];
	ld.shared.f32 	%f31, [%r9+792];
	fma.rn.f32 	%f32, %f30, %f31, %f29;
	ld.shared.f32 	%f33, [%r6+28];
	ld.shared.f32 	%f34, [%r9+924];
	fma.rn.f32 	%f35, %f33, %f34, %f32;
	ld.shared.f32 	%f36, [%r6+32];
	ld.shared.f32 	%f37, [%r9+1056];
	fma.rn.f32 	%f38, %f36, %f37, %f35;
	ld.shared.f32 	%f39, [%r6+36];
	ld.shared.f32 	%f40, [%r9+1188];
	fma.rn.f32 	%f41, %f39, %f40, %f38;
	ld.shared.f32 	%f42, [%r6+40];
	ld.shared.f32 	%f43, [%r9+1320];
	fma.rn.f32 	%f44, %f42, %f43, %f41;
	ld.shared.f32 	%f45, [%r6+44];
	ld.shared.f32 	%f46, [%r9+1452];
	fma.rn.f32 	%f47, %f45, %f46, %f44;
	ld.shared.f32 	%f48, [%r6+48];
	ld.shared.f32 	%f49, [%r9+1584];
	fma.rn.f32 	%f50, %f48, %f49, %f47;
	ld.shared.f32 	%f51, [%r6+52];
	ld.shared.f32 	%f52, [%r9+1716];
	fma.rn.f32 	%f53, %f51, %f52, %f50;
	ld.shared.f32 	%f54, [%r6+56];
	ld.shared.f32 	%f55, [%r9+1848];
	fma.rn.f32 	%f56, %f54, %f55, %f53;
	ld.shared.f32 	%f57, [%r6+60];
	ld.shared.f32 	%f58, [%r9+1980];
	fma.rn.f32 	%f59, %f57, %f58, %f56;
	ld.shared.f32 	%f60, [%r6+64];
	ld.shared.f32 	%f61, [%r9+2112];
	fma.rn.f32 	%f62, %f60, %f61, %f59;
	ld.shared.f32 	%f63, [%r6+68];
	ld.shared.f32 	%f64, [%r9+2244];
	fma.rn.f32 	%f65, %f63, %f64, %f62;
	ld.shared.f32 	%f66, [%r6+72];
	ld.shared.f32 	%f67, [%r9+2376];
	fma.rn.f32 	%f68, %f66, %f67, %f65;
	ld.shared.f32 	%f69, [%r6+76];
	ld.shared.f32 	%f70, [%r9+2508];
	fma.rn.f32 	%f71, %f69, %f70, %f68;
	ld.shared.f32 	%f72, [%r6+80];
	ld.shared.f32 	%f73, [%r9+2640];
	fma.rn.f32 	%f74, %f72, %f73, %f71;
	ld.shared.f32 	%f75, [%r6+84];
	ld.shared.f32 	%f76, [%r9+2772];
	fma.rn.f32 	%f77, %f75, %f76, %f74;
	ld.shared.f32 	%f78, [%r6+88];
	ld.shared.f32 	%f79, [%r9+2904];
	fma.rn.f32 	%f80, %f78, %f79, %f77;
	ld.shared.f32 	%f81, [%r6+92];
	ld.shared.f32 	%f82, [%r9+3036];
	fma.rn.f32 	%f83, %f81, %f82, %f80;
	ld.shared.f32 	%f84, [%r6+96];
	ld.shared.f32 	%f85, [%r9+3168];
	fma.rn.f32 	%f86, %f84, %f85, %f83;
	ld.shared.f32 	%f87, [%r6+100];
	ld.shared.f32 	%f88, [%r9+3300];
	fma.rn.f32 	%f89, %f87, %f88, %f86;
	ld.shared.f32 	%f90, [%r6+104];
	ld.shared.f32 	%f91, [%r9+3432];
	fma.rn.f32 	%f92, %f90, %f91, %f89;
	ld.shared.f32 	%f93, [%r6+108];
	ld.shared.f32 	%f94, [%r9+3564];
	fma.rn.f32 	%f95, %f93, %f94, %f92;
	ld.shared.f32 	%f96, [%r6+112];
	ld.shared.f32 	%f97, [%r9+3696];
	fma.rn.f32 	%f98, %f96, %f97, %f95;
	ld.shared.f32 	%f99, [%r6+116];
	ld.shared.f32 	%f100, [%r9+3828];
	fma.rn.f32 	%f101, %f99, %f100, %f98;
	ld.shared.f32 	%f102, [%r6+120];
	ld.shared.f32 	%f103, [%r9+3960];
	fma.rn.f32 	%f104, %f102, %f103, %f101;
	ld.shared.f32 	%f105, [%r6+124];
	ld.shared.f32 	%f106, [%r9+4092];
	fma.rn.f32 	%f110, %f105, %f106, %f104;
	bar.sync 	0;
	add.s32 	%r42, %r42, 1;
	setp.ne.s32 	%p8, %r42, 0;
	add.s32 	%r41, %r41, %r12;
	add.s32 	%r40, %r40, 32;
	add.s32 	%r39, %r39, 32;
	add.s32 	%r38, %r38, 32;
	@%p8 bra 	$L__BB0_2;
$L__BB0_7:
	setp.ge.s32 	%p9, %r3, %r24;
	setp.ge.s32 	%p10, %r5, %r25;
	or.pred  	%p11, %p9, %p10;
	@%p11 bra 	$L__BB0_9;
	mad.lo.s32 	%r37, %r25, %r3, %r5;
	cvta.to.global.u64 	%rd10, %rd5;
	mul.wide.s32 	%rd11, %r37, 4;
	add.s64 	%rd12, %rd10, %rd11;
	st.global.f32 	[%rd12], %f110;
$L__BB0_9:
	ret;

}


// ===== COMPILED SASS (sm_100) =====

	.target	sm_100

	.elftype	@"ET_EXEC"


//--------------------- .note.nv.tkinfo           --------------------------
	.section	.note.nv.tkinfo,"",@"SHT_NOTE"
	.sectionflags	@"SHF_NOTE_NV_TKINFO"
	.tkinfo
        /*0018*/ 	.word	0x00000002
        /*0030*/ 	.string	""
        /*0030*/ 	.string	"ptxas"
        /*0030*/ 	.string	"Cuda compilation tools, release 13.0, V13.0.88"
        /*0030*/ 	.string	"Build cuda_13.0.r13.0/compiler.36424714_0"
        /*0030*/ 	.string	"-arch sm_100 -m 64 "



//--------------------- .note.nv.cuinfo           --------------------------
	.section	.note.nv.cuinfo,"",@"SHT_NOTE"
	.sectionflags	@"SHF_NOTE_NV_CUINFO"
        /*0018*/ 	.short	0x0002
        /*001a*/ 	.short	0x0064
        /*001c*/ 	.short	0x0082
	.zero		2


//--------------------- .nv.info                  --------------------------
	.section	.nv.info,"",@"SHT_CUDA_INFO"
	.align	4


	//----- nvinfo : EIATTR_REGCOUNT
	.align		4
        /*0000*/ 	.byte	0x04, 0x2f
        /*0002*/ 	.short	(.L_1 - .L_0)
	.align		4
.L_0:
        /*0004*/ 	.word	index@(_Z14gemm_optimizedPKfS0_Pfiii)
        /*0008*/ 	.word	0x0000001f


	//----- nvinfo : EIATTR_FRAME_SIZE
	.align		4
.L_1:
        /*000c*/ 	.byte	0x04, 0x11
        /*000e*/ 	.short	(.L_3 - .L_2)
	.align		4
.L_2:
        /*0010*/ 	.word	index@(_Z14gemm_optimizedPKfS0_Pfiii)
        /*0014*/ 	.word	0x00000000


	//----- nvinfo : EIATTR_MIN_STACK_SIZE
	.align		4
.L_3:
        /*0018*/ 	.byte	0x04, 0x12
        /*001a*/ 	.short	(.L_5 - .L_4)
	.align		4
.L_4:
        /*001c*/ 	.word	index@(_Z14gemm_optimizedPKfS0_Pfiii)
        /*0020*/ 	.word	0x00000000
.L_5:


//--------------------- .nv.compat                --------------------------
	.section	.nv.compat,"",@"SHT_CUDA_COMPAT_INFO"
	.align	4
        /*0000*/ 	.byte	0x02, 0x09, 0x00, 0x00, 0x02, 0x02, 0x01, 0x00, 0x02, 0x05, 0x05, 0x00, 0x03, 0x07, 0x01, 0x01
        /*0010*/ 	.byte	0x02, 0x03, 0x00, 0x00, 0x02, 0x06, 0x01, 0x00, 0x04, 0x0b, 0x08, 0x00, 0x09, 0x00, 0x00, 0x00
        /*0020*/ 	.byte	0x00, 0x00, 0x00, 0x00


//--------------------- .nv.info._Z14gemm_optimizedPKfS0_Pfiii --------------------------
	.section	.nv.info._Z14gemm_optimizedPKfS0_Pfiii,"",@"SHT_CUDA_INFO"
	.sectionflags	@""
	.align	4


	//----- nvinfo : EIATTR_CUDA_API_VERSION
	.align		4
        /*0000*/ 	.byte	0x04, 0x37
        /*0002*/ 	.short	(.L_7 - .L_6)
.L_6:
        /*0004*/ 	.word	0x00000082


	//----- nvinfo : EIATTR_KPARAM_INFO
	.align		4
.L_7:
        /*0008*/ 	.byte	0x04, 0x17
        /*000a*/ 	.short	(.L_9 - .L_8)
.L_8:
        /*000c*/ 	.word	0x00000000
        /*0010*/ 	.short	0x0005
        /*0012*/ 	.short	0x0020
        /*0014*/ 	.byte	0x00, 0xf0, 0x11, 0x00


	//----- nvinfo : EIATTR_KPARAM_INFO
	.align		4
.L_9:
        /*0018*/ 	.byte	0x04, 0x17
        /*001a*/ 	.short	(.L_11 - .L_10)
.L_10:
        /*001c*/ 	.word	0x00000000
        /*0020*/ 	.short	0x0004
        /*0022*/ 	.short	0x001c
        /*0024*/ 	.byte	0x00, 0xf0, 0x11, 0x00


	//----- nvinfo : EIATTR_KPARAM_INFO
	.align		4
.L_11:
        /*0028*/ 	.byte	0x04, 0x17
        /*002a*/ 	.short	(.L_13 - .L_12)
.L_12:
        /*002c*/ 	.word	0x00000000
        /*0030*/ 	.short	0x0003
        /*0032*/ 	.short	0x0018
        /*0034*/ 	.byte	0x00, 0xf0, 0x11, 0x00


	//----- nvinfo : EIATTR_KPARAM_INFO
	.align		4
.L_13:
        /*0038*/ 	.byte	0x04, 0x17
        /*003a*/ 	.short	(.L_15 - .L_14)
.L_14:
        /*003c*/ 	.word	0x00000000
        /*0040*/ 	.short	0x0002
        /*0042*/ 	.short	0x0010
        /*0044*/ 	.byte	0x00, 0xf5, 0x21, 0x00


	//----- nvinfo : EIATTR_KPARAM_INFO
	.align		4
.L_15:
        /*0048*/ 	.byte	0x04, 0x17
        /*004a*/ 	.short	(.L_17 - .L_16)
.L_16:
        /*004c*/ 	.word	0x00000000
        /*0050*/ 	.short	0x0001
        /*0052*/ 	.short	0x0008
        /*0054*/ 	.byte	0x00, 0xf5, 0x21, 0x00


	//----- nvinfo : EIATTR_KPARAM_INFO
	.align		4
.L_17:
        /*0058*/ 	.byte	0x04, 0x17
        /*005a*/ 	.short	(.L_19 - .L_18)
.L_18:
        /*005c*/ 	.word	0x00000000
        /*0060*/ 	.short	0x0000
        /*0062*/ 	.short	0x0000
        /*0064*/ 	.byte	0x00, 0xf5, 0x21, 0x00


	//----- nvinfo : EIATTR_SPARSE_MMA_MASK
	.align		4
.L_19:
        /*0068*/ 	.byte	0x03, 0x50
        /*006a*/ 	.short	0x0000


	//----- nvinfo : EIATTR_MAXREG_COUNT
	.align		4
        /*006c*/ 	.byte	0x03, 0x1b
        /*006e*/ 	.short	0x00ff


	//----- nvinfo : EIATTR_NUM_BARRIERS
	.align		4
        /*0070*/ 	.byte	0x02, 0x4c
        /*0072*/ 	.byte	0x01
	.zero		1


	//----- nvinfo : EIATTR_MERCURY_ISA_VERSION
	.align		4
        /*0074*/ 	.byte	0x03, 0x5f
        /*0076*/ 	.short	0x0101


	//----- nvinfo : EIATTR_VRC_CTA_INIT_COUNT
	.align		4
        /*0078*/ 	.byte	0x02, 0x4a
	.zero		1
	.zero		1


	//----- nvinfo : EIATTR_EXIT_INSTR_OFFSETS
	.align		4
        /*007c*/ 	.byte	0x04, 0x1c
        /*007e*/ 	.short	(.L_21 - .L_20)


	//   ....[0]....
.L_20:
        /*0080*/ 	.word	0x00000990


	//   ....[1]....
        /*0084*/ 	.word	0x000009e0


	//----- nvinfo : EIATTR_CBANK_PARAM_SIZE
	.align		4
.L_21:
        /*0088*/ 	.byte	0x03, 0x19
        /*008a*/ 	.short	0x0024


	//----- nvinfo : EIATTR_PARAM_CBANK
	.align		4
        /*008c*/ 	.byte	0x04, 0x0a
        /*008e*/ 	.short	(.L_23 - .L_22)
	.align		4
.L_22:
        /*0090*/ 	.word	index@(.nv.constant0._Z14gemm_optimizedPKfS0_Pfiii)
        /*0094*/ 	.short	0x0380
        /*0096*/ 	.short	0x0024


	//----- nvinfo : EIATTR_SW_WAR
	.align		4
.L_23:
        /*0098*/ 	.byte	0x04, 0x36
        /*009a*/ 	.short	(.L_25 - .L_24)
.L_24:
        /*009c*/ 	.word	0x00000008
.L_25:


//--------------------- .nv.callgraph             --------------------------
	.section	.nv.callgraph,"",@"SHT_CUDA_CALLGRAPH"
	.align	4
	.sectionentsize	8
	.align		4
        /*0000*/ 	.word	0x00000000
	.align		4
        /*0004*/ 	.word	0xffffffff
	.align		4
        /*0008*/ 	.word	0x00000000
	.align		4
        /*000c*/ 	.word	0xfffffffe
	.align		4
        /*0010*/ 	.word	0x00000000
	.align		4
        /*0014*/ 	.word	0xfffffffd
	.align		4
        /*0018*/ 	.word	0x00000000
	.align		4
        /*001c*/ 	.word	0xfffffffc


//--------------------- .text._Z14gemm_optimizedPKfS0_Pfiii --------------------------
	.section	.text._Z14gemm_optimizedPKfS0_Pfiii,"ax",@progbits
	.align	128
        .global         _Z14gemm_optimizedPKfS0_Pfiii
        .type           _Z14gemm_optimizedPKfS0_Pfiii,@function
        .size           _Z14gemm_optimizedPKfS0_Pfiii,(.L_x_3 - _Z14gemm_optimizedPKfS0_Pfiii)
        .other          _Z14gemm_optimizedPKfS0_Pfiii,@"STO_CUDA_ENTRY STV_DEFAULT"
_Z14gemm_optimizedPKfS0_Pfiii:
.text._Z14gemm_optimizedPKfS0_Pfiii:
[----:B------:R-:W-:Y:S01]  /*0000*/  LDC R1, c[0x0][0x37c] ;  /* 0x0000df00ff017b82 */ /* 0x000fe20000000800 */
[----:B------:R-:W0:Y:S01]  /*0010*/  S2R R0, SR_TID.Y ;  /* 0x0000000000007919 */ /* 0x000e220000002200 */
[----:B------:R-:W1:Y:S01]  /*0020*/  LDCU UR5, c[0x0][0x3a0] ;  /* 0x00007400ff0577ac */ /* 0x000e620008000800 */
[----:B------:R-:W-:Y:S01]  /*0030*/  HFMA2 R16, -RZ, RZ, 0, 0 ;  /* 0x00000000ff107431 */ /* 0x000fe200000001ff */
[----:B------:R-:W0:Y:S01]  /*0040*/  S2R R3, SR_CTAID.Y ;  /* 0x0000000000037919 */ /* 0x000e220000002600 */
[----:B------:R-:W2:Y:S01]  /*0050*/  LDCU.64 UR6, c[0x0][0x358] ;  /* 0x00006b00ff0677ac */ /* 0x000ea20008000a00 */
[----:B------:R-:W3:Y:S01]  /*0060*/  S2R R5, SR_TID.X ;  /* 0x0000000000057919 */ /* 0x000ee20000002100 */
[----:B------:R-:W3:Y:S01]  /*0070*/  S2R R10, SR_CTAID.X ;  /* 0x00000000000a7919 */ /* 0x000ee20000002500 */
[----:B-1----:R-:W-:Y:S01]  /*0080*/  UISETP.GE.AND UP0, UPT, UR5, 0x1, UPT ;  /* 0x000000010500788c */ /* 0x002fe2000bf06270 */
[----:B0-----:R-:W-:Y:S02]  /*0090*/  LEA R2, R3, R0, 0x5 ;  /* 0x0000000003027211 */ /* 0x001fe400078e28ff */
[----:B---3--:R-:W-:-:S06]  /*00a0*/  LEA R3, R10, R5, 0x5 ;  /* 0x000000050a037211 */ /* 0x008fcc00078e28ff */
[----:B--2---:R-:W-:Y:S05]  /*00b0*/  BRA.U !UP0, `(.L_x_0) ;  /* 0x0000000908287547 */ /* 0x004fea000b800000 */
[----:B------:R-:W0:Y:S01]  /*00c0*/  S2R R9, SR_CgaCtaId ;  /* 0x0000000000097919 */ /* 0x000e220000008800 */
[----:B------:R-:W1:Y:S01]  /*00d0*/  LDCU UR8, c[0x0][0x39c] ;  /* 0x00007380ff0877ac */ /* 0x000e620008000800 */
[----:B------:R-:W2:Y:S01]  /*00e0*/  LDC R6, c[0x0][0x39c] ;  /* 0x0000e700ff067b82 */ /* 0x000ea20000000800 */
[----:B------:R-:W-:Y:S01]  /*00f0*/  MOV R4, 0x400 ;  /* 0x0000040000047802 */ /* 0x000fe20000000f00 */
[----:B------:R-:W-:Y:S01]  /*0100*/  UIADD3 UR4, UPT, UPT, UR5, 0x1f, URZ ;  /* 0x0000001f05047890 */ /* 0x000fe2000fffe0ff */
[----:B------:R-:W-:Y:S01]  /*0110*/  MOV R16, RZ ;  /* 0x000000ff00107202 */ /* 0x000fe20000000f00 */
[----:B------:R-:W3:Y:S01]  /*0120*/  LDCU UR10, c[0x0][0x3a0] ;  /* 0x00007400ff0a77ac */ /* 0x000ee20008000800 */
[----:B------:R-:W-:Y:S01]  /*0130*/  IADD3 R8, PT, PT, R4, 0x1080, RZ ;  /* 0x0000108004087810 */ /* 0x000fe20007ffe0ff */
[----:B------:R-:W-:Y:S01]  /*0140*/  USHF.R.U32.HI UR4, URZ, 0x5, UR4 ;  /* 0x00000005ff047899 */ /* 0x000fe20008011604 */
[----:B------:R-:W4:Y:S03]  /*0150*/  LDCU UR9, c[0x0][0x398] ;  /* 0x00007300ff0977ac */ /* 0x000f260008000800 */
[----:B------:R-:W-:Y:S01]  /*0160*/  UIADD3 UR4, UPT, UPT, -UR4, URZ, URZ ;  /* 0x000000ff04047290 */ /* 0x000fe2000fffe1ff */
[----:B-1----:R-:W-:-:S05]  /*0170*/  IMAD R11, R0, UR8, R5 ;  /* 0x00000008000b7c24 */ /* 0x002fca000f8e0205 */
[----:B------:R-:W-:Y:S02]  /*0180*/  LEA R11, R10, R11, 0x5 ;  /* 0x0000000b0a0b7211 */ /* 0x000fe400078e28ff */
[C---:B0-----:R-:W-:Y:S02]  /*0190*/  LEA R7, R9.reuse, R4, 0x18 ;  /* 0x0000000409077211 */ /* 0x041fe400078ec0ff */
[----:B------:R-:W-:-:S03]  /*01a0*/  LEA R4, R9, R8, 0x18 ;  /* 0x0000000809047211 */ /* 0x000fc600078ec0ff */
[----:B------:R-:W-:Y:S01]  /*01b0*/  IMAD R8, R0, 0x84, R7 ;  /* 0x0000008400087824 */ /* 0x000fe200078e0207 */
[----:B------:R-:W-:Y:S01]  /*01c0*/  LEA R7, R5, R4, 0x2 ;  /* 0x0000000405077211 */ /* 0x000fe200078e10ff */
[----:B------:R-:W-:-:S03]  /*01d0*/  IMAD R4, R2, UR5, R5 ;  /* 0x0000000502047c24 */ /* 0x000fc6000f8e0205 */
[----:B------:R-:W-:Y:S01]  /*01e0*/  LEA R10, R5, R8, 0x2 ;  /* 0x00000008050a7211 */ /* 0x000fe200078e10ff */
[----:B---34-:R-:W-:-:S07]  /*01f0*/  IMAD R9, R0, 0x84, R7 ;  /* 0x0000008400097824 */ /* 0x018fce00078e0207 */
.L_x_1:
[----:B------:R-:W-:Y:S02]  /*0200*/  ISETP.GE.AND P1, PT, R5, UR10, PT ;  /* 0x0000000a05007c0c */ /* 0x000fe4000bf26270 */
[----:B------:R-:W-:Y:S02]  /*0210*/  CS2R R18, SRZ ;  /* 0x0000000000127805 */ /* 0x000fe4000001ff00 */
[----:B------:R-:W-:Y:S02]  /*0220*/  ISETP.GE.AND P0, PT, R0, UR10, PT ;  /* 0x0000000a00007c0c */ /* 0x000fe4000bf06270 */
[----:B------:R-:W-:Y:S02]  /*0230*/  ISETP.GE.OR P1, PT, R2, UR9, P1 ;  /* 0x0000000902007c0c */ /* 0x000fe40008f26670 */
[----:B--2---:R-:W-:-:S11]  /*0240*/  ISETP.GE.OR P0, PT, R3, R6, P0 ;  /* 0x000000060300720c */ /* 0x004fd60000706670 */
[----:B------:R-:W0:Y:S08]  /*0250*/  @!P1 LDC.64 R14, c[0x0][0x380] ;  /* 0x0000e000ff0e9b82 */ /* 0x000e300000000a00 */
[----:B------:R-:W1:Y:S01]  /*0260*/  @!P0 LDC.64 R12, c[0x0][0x388] ;  /* 0x0000e200ff0c8b82 */ /* 0x000e620000000a00 */
[----:B0-----:R-:W-:-:S05]  /*0270*/  @!P1 IMAD.WIDE.U32 R14, R4, 0x4, R14 ;  /* 0x00000004040e9825 */ /* 0x001fca00078e000e */
[----:B------:R-:W2:Y:S01]  /*0280*/  @!P1 LDG.E.CONSTANT R19, desc[UR6][R14.64] ;  /* 0x000000060e139981 */ /* 0x000ea2000c1e9900 */
[----:B-1----:R-:W-:-:S05]  /*0290*/  @!P0 IMAD.WIDE R12, R11, 0x4, R12 ;  /* 0x000000040b0c8825 */ /* 0x002fca00078e020c */
[----:B------:R-:W3:Y:S01]  /*02a0*/  @!P0 LDG.E.CONSTANT R18, desc[UR6][R12.64] ;  /* 0x000000060c128981 */ /* 0x000ee2000c1e9900 */
[----:B------:R-:W-:-:S04]  /*02b0*/  UIADD3 UR4, UPT, UPT, UR4, 0x1, URZ ;  /* 0x0000000104047890 */ /* 0x000fc8000fffe0ff */
[----:B------:R-:W-:Y:S01]  /*02c0*/  UISETP.NE.AND UP0, UPT, UR4, URZ, UPT ;  /* 0x000000ff0400728c */ /* 0x000fe2000bf05270 */
[----:B------:R-:W-:Y:S02]  /*02d0*/  IADD3 R0, PT, PT, R0, 0x20, RZ ;  /* 0x0000002000007810 */ /* 0x000fe40007ffe0ff */
[----:B------:R-:W-:Y:S02]  /*02e0*/  IADD3 R5, PT, PT, R5, 0x20, RZ ;  /* 0x0000002005057810 */ /* 0x000fe40007ffe0ff */
[----:B------:R-:W-:Y:S02]  /*02f0*/  IADD3 R4, PT, PT, R4, 0x20, RZ ;  /* 0x0000002004047810 */ /* 0x000fe40007ffe0ff */
[----:B------:R-:W-:Y:S01]  /*0300*/  LEA R11, R6, R11, 0x5 ;  /* 0x0000000b060b7211 */ /* 0x000fe200078e28ff */
[----:B--2---:R-:W-:Y:S04]  /*0310*/  STS [R10], R19 ;  /* 0x000000130a007388 */ /* 0x004fe80000000800 */
[----:B---3--:R-:W-:Y:S01]  /*0320*/  STS [R9], R18 ;  /* 0x0000001209007388 */ /* 0x008fe20000000800 */
[----:B------:R-:W-:Y:S06]  /*0330*/  BAR.SYNC.DEFER_BLOCKING 0x0 ;  /* 0x0000000000007b1d */ /* 0x000fec0000010000 */
[----:B------:R-:W-:Y:S04]  /*0340*/  LDS R21, [R8] ;  /* 0x0000000008157984 */ /* 0x000fe80000000800 */
[----:B------:R-:W0:Y:S04]  /*0350*/  LDS R20, [R7] ;  /* 0x0000000007147984 */ /* 0x000e280000000800 */
[----:B------:R-:W-:Y:S04]  /*0360*/  LDS R27, [R8+0x4] ;  /* 0x00000400081b7984 */ /* 0x000fe80000000800 */
[----:B------:R-:W1:Y:S04]  /*0370*/  LDS R28, [R7+0x84] ;  /* 0x00008400071c7984 */ /* 0x000e680000000800 */
[----:B------:R-:W-:Y:S04]  /*0380*/  LDS R26, [R8+0x8] ;  /* 0x00000800081a7984 */ /* 0x000fe80000000800 */
[----:B------:R-:W2:Y:S04]  /*0390*/  LDS R17, [R7+0x108] ;  /* 0x0001080007117984 */ /* 0x000ea80000000800 */
[----:B------:R-:W-:Y:S04]  /*03a0*/  LDS R14, [R8+0xc] ;  /* 0x00000c00080e7984 */ /* 0x000fe80000000800 */
[----:B------:R-:W3:Y:S04]  /*03b0*/  LDS R13, [R7+0x18c] ;  /* 0x00018c00070d7984 */ /* 0x000ee80000000800 */
[----:B------:R-:W-:Y:S04]  /*03c0*/  LDS R22, [R8+0x10] ;  /* 0x0000100008167984 */ /* 0x000fe80000000800 */
[----:B------:R-:W4:Y:S04]  /*03d0*/  LDS R23, [R7+0x210] ;  /* 0x0002100007177984 */ /* 0x000f280000000800 */
[----:B------:R-:W-:Y:S04]  /*03e0*/  LDS R24, [R8+0x14] ;  /* 0x0000140008187984 */ /* 0x000fe80000000800 */
[----:B------:R-:W5:Y:S01]  /*03f0*/  LDS R25, [R7+0x294] ;  /* 0x0002940007197984 */ /* 0x000f620000000800 */
[----:B0-----:R-:W-:-:S03]  /*0400*/  FFMA R16, R21, R20, R16 ;  /* 0x0000001415107223 */ /* 0x001fc60000000010 */
[----:B------:R-:W-:Y:S04]  /*0410*/  LDS R20, [R8+0x18] ;  /* 0x0000180008147984 */ /* 0x000fe80000000800 */
[----:B------:R-:W0:Y:S01]  /*0420*/  LDS R21, [R7+0x318] ;  /* 0x0003180007157984 */ /* 0x000e220000000800 */
[----:B-1----:R-:W-:-:S03]  /*0430*/  FFMA R27, R27, R28, R16 ;  /* 0x0000001c1b1b7223 */ /* 0x002fc60000000010 */
[----:B------:R-:W-:Y:S04]  /*0440*/  LDS R18, [R8+0x1c] ;  /* 0x00001c0008127984 */ /* 0x000fe80000000800 */
[----:B------:R-:W1:Y:S01]  /*0450*/  LDS R19, [R7+0x39c] ;  /* 0x00039c0007137984 */ /* 0x000e620000000800 */
[----:B--2---:R-:W-:-:S03]  /*0460*/  FFMA R27, R26, R17, R27 ;  /* 0x000000111a1b7223 */ /* 0x004fc6000000001b */
[----:B------:R-:W-:Y:S04]  /*0470*/  LDS R16, [R8+0x20] ;  /* 0x0000200008107984 */ /* 0x000fe80000000800 */
[----:B------:R-:W2:Y:S01]  /*0480*/  LDS R17, [R7+0x420] ;  /* 0x0004200007117984 */ /* 0x000ea20000000800 */
[----:B---3--:R-:W-:-:S03]  /*0490*/  FFMA R27, R14, R13, R27 ;  /* 0x0000000d0e1b7223 */ /* 0x008fc6000000001b */
[----:B------:R-:W-:Y:S04]  /*04a0*/  LDS R14, [R8+0x24] ;  /* 0x00002400080e7984 */ /* 0x000fe80000000800 */
[----:B------:R-:W3:Y:S04]  /*04b0*/  LDS R15, [R7+0x4a4] ;  /* 0x0004a400070f7984 */ /* 0x000ee80000000800 */
[----:B------:R-:W-:Y:S04]  /*04c0*/  LDS R12, [R8+0x28] ;  /* 0x00002800080c7984 */ /* 0x000fe80000000800 */
[----:B------:R-:W3:Y:S01]  /*04d0*/  LDS R13, [R7+0x528] ;  /* 0x00052800070d7984 */ /* 0x000ee20000000800 */
[----:B----4-:R-:W-:-:S03]  /*04e0*/  FFMA R23, R22, R23, R27 ;  /* 0x0000001716177223 */ /* 0x010fc6000000001b */
[----:B------:R-:W-:Y:S01]  /*04f0*/  LDS R22, [R8+0x2c] ;  /* 0x00002c0008167984 */ /* 0x000fe20000000800 */
[----:B-----5:R-:W-:-:S03]  /*0500*/  FFMA R25, R24, R25, R23 ;  /* 0x0000001918197223 */ /* 0x020fc60000000017 */
[----:B------:R-:W4:Y:S01]  /*0510*/  LDS R23, [R7+0x5ac] ;  /* 0x0005ac0007177984 */ /* 0x000f220000000800 */
        /* <DEDUP_REMOVED lines=11> */
[----:B------:R-:W3:Y:S01]  /*05d0*/  LDS R17, [R7+0x7bc] ;  /* 0x0007bc0007117984 */ /* 0x000ee20000000800 */
[----:B------:R-:W-:-:S03]  /*05e0*/  FFMA R27, R12, R13, R15 ;  /* 0x0000000d0c1b7223 */ /* 0x000fc6000000000f */
[----:B------:R-:W-:Y:S04]  /*05f0*/  LDS R12, [R8+0x40] ;  /* 0x00004000080c7984 */ /* 0x000fe80000000800 */
[----:B------:R-:W5:Y:S04]  /*0600*/  LDS R13, [R7+0x840] ;  /* 0x00084000070d7984 */ /* 0x000f680000000800 */
[----:B------:R-:W-:Y:S04]  /*0610*/  LDS R14, [R8+0x44] ;  /* 0x00004400080e7984 */ /* 0x000fe80000000800 */
[----:B------:R-:W5:Y:S01]  /*0620*/  LDS R15, [R7+0x8c4] ;  /* 0x0008c400070f7984 */ /* 0x000f620000000800 */
[----:B----4-:R-:W-:-:S03]  /*0630*/  FFMA R23, R22, R23, R27 ;  /* 0x0000001716177223 */ /* 0x010fc6000000001b */
[----:B------:R-:W-:Y:S01]  /*0640*/  LDS R22, [R7+0x948] ;  /* 0x0009480007167984 */ /* 0x000fe20000000800 */
[----:B0-----:R-:W-:-:S03]  /*0650*/  FFMA R25, R24, R25, R23 ;  /* 0x0000001918197223 */ /* 0x001fc60000000017 */
        /* <DEDUP_REMOVED lines=10> */
[----:B-----5:R-:W-:-:S03]  /*0700*/  FFMA R25, R12, R13, R25 ;  /* 0x0000000d0c197223 */ /* 0x020fc60000000019 */
[----:B------:R-:W-:Y:S04]  /*0710*/  LDS R13, [R8+0x58] ;  /* 0x00005800080d7984 */ /* 0x000fe80000000800 */
[----:B------:R-:W4:Y:S01]  /*0720*/  LDS R12, [R7+0xb58] ;  /* 0x000b5800070c7984 */ /* 0x000f220000000800 */
[----:B------:R-:W-:-:S03]  /*0730*/  FFMA R26, R14, R15, R25 ;  /* 0x0000000f0e1a7223 */ /* 0x000fc60000000019 */
[----:B------:R-:W-:Y:S04]  /*0740*/  LDS R25, [R8+0x5c] ;  /* 0x00005c0008197984 */ /* 0x000fe80000000800 */
[----:B------:R-:W5:Y:S04]  /*0750*/  LDS R24, [R7+0xbdc] ;  /* 0x000bdc0007187984 */ /* 0x000f680000000800 */
[----:B------:R-:W-:Y:S04]  /*0760*/  LDS R15, [R8+0x60] ;  /* 0x00006000080f7984 */ /* 0x000fe80000000800 */
[----:B------:R-:W5:Y:S01]  /*0770*/  LDS R14, [R7+0xc60] ;  /* 0x000c6000070e7984 */ /* 0x000f620000000800 */
[----:B0-----:R-:W-:-:S04]  /*0780*/  FFMA R23, R23, R22, R26 ;  /* 0x0000001617177223 */ /* 0x001fc8000000001a */
[----:B-1----:R-:W-:Y:S02]  /*0790*/  FFMA R23, R20, R21, R23 ;  /* 0x0000001514177223 */ /* 0x002fe40000000017 */
[----:B------:R-:W-:Y:S02]  /*07a0*/  LDS R21, [R8+0x64] ;  /* 0x0000640008157984 */ /* 0x000fe40000000800 */
[----:B--2---:R-:W-:Y:S02]  /*07b0*/  FFMA R22, R18, R19, R23 ;  /* 0x0000001312167223 */ /* 0x004fe40000000017 */
[----:B------:R-:W0:Y:S04]  /*07c0*/  LDS R20, [R7+0xce4] ;  /* 0x000ce40007147984 */ /* 0x000e280000000800 */
[----:B------:R-:W-:Y:S01]  /*07d0*/  LDS R18, [R8+0x68] ;  /* 0x0000680008127984 */ /* 0x000fe20000000800 */
[----:B---3--:R-:W-:-:S03]  /*07e0*/  FFMA R22, R17, R16, R22 ;  /* 0x0000001011167223 */ /* 0x008fc60000000016 */
[----:B------:R-:W1:Y:S04]  /*07f0*/  LDS R19, [R7+0xd68] ;  /* 0x000d680007137984 */ /* 0x000e680000000800 */
[----:B------:R-:W-:Y:S01]  /*0800*/  LDS R16, [R8+0x6c] ;  /* 0x00006c0008107984 */ /* 0x000fe20000000800 */
[----:B----4-:R-:W-:-:S03]  /*0810*/  FFMA R22, R13, R12, R22 ;  /* 0x0000000c0d167223 */ /* 0x010fc60000000016 */
[----:B------:R-:W2:Y:S04]  /*0820*/  LDS R17, [R7+0xdec] ;  /* 0x000dec0007117984 */ /* 0x000ea80000000800 */
[----:B------:R-:W-:Y:S01]  /*0830*/  LDS R12, [R8+0x70] ;  /* 0x00007000080c7984 */ /* 0x000fe20000000800 */
[----:B-----5:R-:W-:-:S03]  /*0840*/  FFMA R24, R25, R24, R22 ;  /* 0x0000001819187223 */ /* 0x020fc60000000016 */
[----:B------:R-:W3:Y:S04]  /*0850*/  LDS R13, [R7+0xe70] ;  /* 0x000e7000070d7984 */ /* 0x000ee80000000800 */
[----:B------:R-:W-:Y:S01]  /*0860*/  LDS R22, [R8+0x74] ;  /* 0x0000740008167984 */ /* 0x000fe20000000800 */
[----:B------:R-:W-:-:S03]  /*0870*/  FFMA R26, R15, R14, R24 ;  /* 0x0000000e0f1a7223 */ /* 0x000fc60000000018 */
[----:B------:R-:W4:Y:S04]  /*0880*/  LDS R23, [R7+0xef4] ;  /* 0x000ef40007177984 */ /* 0x000f280000000800 */
[----:B------:R-:W-:Y:S04]  /*0890*/  LDS R24, [R8+0x78] ;  /* 0x0000780008187984 */ /* 0x000fe80000000800 */
[----:B------:R-:W5:Y:S04]  /*08a0*/  LDS R25, [R7+0xf78] ;  /* 0x000f780007197984 */ /* 0x000f680000000800 */
[----:B------:R-:W-:Y:S04]  /*08b0*/  LDS R14, [R8+0x7c] ;  /* 0x00007c00080e7984 */ /* 0x000fe80000000800 */
[----:B------:R-:W5:Y:S01]  /*08c0*/  LDS R15, [R7+0xffc] ;  /* 0x000ffc00070f7984 */ /* 0x000f620000000800 */
[----:B0-----:R-:W-:-:S04]  /*08d0*/  FFMA R21, R21, R20, R26 ;  /* 0x0000001415157223 */ /* 0x001fc8000000001a */
[----:B-1----:R-:W-:-:S04]  /*08e0*/  FFMA R19, R18, R19, R21 ;  /* 0x0000001312137223 */ /* 0x002fc80000000015 */
[----:B--2---:R-:W-:-:S04]  /*08f0*/  FFMA R17, R16, R17, R19 ;  /* 0x0000001110117223 */ /* 0x004fc80000000013 */
[----:B---3--:R-:W-:-:S04]  /*0900*/  FFMA R13, R12, R13, R17 ;  /* 0x0000000d0c0d7223 */ /* 0x008fc80000000011 */
[----:B----4-:R-:W-:-:S04]  /*0910*/  FFMA R13, R22, R23, R13 ;  /* 0x00000017160d7223 */ /* 0x010fc8000000000d */
[----:B-----5:R-:W-:-:S04]  /*0920*/  FFMA R13, R24, R25, R13 ;  /* 0x00000019180d7223 */ /* 0x020fc8000000000d */
[----:B------:R-:W-:Y:S01]  /*0930*/  FFMA R16, R14, R15, R13 ;  /* 0x0000000f0e107223 */ /* 0x000fe2000000000d */
[----:B------:R-:W-:Y:S06]  /*0940*/  BAR.SYNC.DEFER_BLOCKING 0x0 ;  /* 0x0000000000007b1d */ /* 0x000fec0000010000 */
[----:B------:R-:W-:Y:S05]  /*0950*/  BRA.U UP0, `(.L_x_1) ;  /* 0xfffffff900287547 */ /* 0x000fea000b83ffff */
.L_x_0:
[----:B------:R-:W0:Y:S02]  /*0960*/  LDCU.64 UR4, c[0x0][0x398] ;  /* 0x00007300ff0477ac */ /* 0x000e240008000a00 */
[----:B0-----:R-:W-:-:S04]  /*0970*/  ISETP.GE.AND P0, PT, R3, UR5, PT ;  /* 0x0000000503007c0c */ /* 0x001fc8000bf06270 */
[----:B------:R-:W-:-:S13]  /*0980*/  ISETP.GE.OR P0, PT, R2, UR4, P0 ;  /* 0x0000000402007c0c */ /* 0x000fda0008706670 */
[----:B------:R-:W-:Y:S05]  /*0990*/  @P0 EXIT ;  /* 0x000000000000094d */ /* 0x000fea0003800000 */
[----:B------:R-:W0:Y:S01]  /*09a0*/  LDC.64 R4, c[0x0][0x390] ;  /* 0x0000e400ff047b82 */ /* 0x000e220000000a00 */
[----:B------:R-:W-:-:S04]  /*09b0*/  IMAD R3, R2, UR5, R3 ;  /* 0x0000000502037c24 */ /* 0x000fc8000f8e0203 */
[----:B0-----:R-:W-:-:S05]  /*09c0*/  IMAD.WIDE R2, R3, 0x4, R4 ;  /* 0x0000000403027825 */ /* 0x001fca00078e0204 */
[----:B------:R-:W-:Y:S01]  /*09d0*/  STG.E desc[UR6][R2.64], R16 ;  /* 0x0000001002007986 */ /* 0x000fe2000c101906 */
[----:B------:R-:W-:Y:S05]  /*09e0*/  EXIT ;  /* 0x000000000000794d */ /* 0x000fea0003800000 */
.L_x_2:
[----:B------:R-:W-:-:S00]  /*09f0*/  BRA `(.L_x_2) ;  /* 0xfffffffc00fc7947 */ /* 0x000fc0000383ffff */
[----:B------:R-:W-:-:S00]  /*0a00*/  NOP ;  /* 0x0000000000007918 */ /* 0x000fc00000000000 */
[----:B------:R-:W-:-:S00]  /*0a10*/  NOP ;  /* 0x0000000000007918 */ /* 0x000fc00000000000 */
[----:B------:R-:W-:-:S00]  /*0a20*/  NOP ;  /* 0x0000000000007918 */ /* 0x000fc00000000000 */
[----:B------:R-:W-:-:S00]  /*0a30*/  NOP ;  /* 0x0000000000007918 */ /* 0x000fc00000000000 */
[----:B------:R-:W-:-:S00]  /*0a40*/  NOP ;  /* 0x0000000000007918 */ /* 0x000fc00000000000 */
[----:B------:R-:W-:-:S00]  /*0a50*/  NOP ;  /* 0x0000000000007918 */ /* 0x000fc00000000000 */
[----:B------:R-:W-:-:S00]  /*0a60*/  NOP ;  /* 0x0000000000007918 */ /* 0x000fc00000000000 */
[----:B------:R-:W-:-:S00]  /*0a70*/  NOP ;  /* 0x0000000000007918 */ /* 0x000fc00000000000 */
.L_x_3:


//--------------------- .nv.shared._Z14gemm_optimizedPKfS0_Pfiii --------------------------
	.section	.nv.shared._Z14gemm_optimizedPKfS0_Pfiii,"aw",@nobits
	.sectionflags	@""
	.align	4
.nv.shared._Z14gemm_optimizedPKfS0_Pfiii:
	.zero		9472


//--------------------- .nv.shared.reserved.0     --------------------------
	.section	.nv.shared.reserved.0,"aw",@nobits
	.weak		__nv_reservedSMEM_offset_0_alias
	.size		__nv_reservedSMEM_offset_0_alias, 0, 64
	.other		__nv_reservedSMEM_offset_0_alias,@"STO_CUDA_RESERVED_SHARED STV_DEFAULT"
__nv_reservedSMEM_offset_0_alias:
	.zero		0
	.zero		64


//--------------------- .nv.constant0._Z14gemm_optimizedPKfS0_Pfiii --------------------------
	.section	.nv.constant0._Z14gemm_optimizedPKfS0_Pfiii,"a",@progbits
	.sectionflags	@""
	.align	4
.nv.constant0._Z14gemm_optimizedPKfS0_Pfiii:
	.zero		932


//--------------------- SYMBOLS --------------------------

	.type		.nv.reservedSmem.offset0,@object
	.size		.nv.reservedSmem.offset0,0x4
	.type		.nv.reservedSmem.cap,@object
	.size		.nv.reservedSmem.cap,0x4
